//
// Generated by NVIDIA NVVM Compiler
//
// Compiler Build ID: CL-36424714
// Cuda compilation tools, release 13.0, V13.0.88
// Based on NVVM 20.0.0
//

.version 9.0
.target sm_100
.address_size 64

	// .globl	_Z7vec_addPKfS0_Pfi

.visible .entry _Z7vec_addPKfS0_Pfi(
	.param .u64 .ptr .align 1 _Z7vec_addPKfS0_Pfi_param_0,
	.param .u64 .ptr .align 1 _Z7vec_addPKfS0_Pfi_param_1,
	.param .u64 .ptr .align 1 _Z7vec_addPKfS0_Pfi_param_2,
	.param .u32 _Z7vec_addPKfS0_Pfi_param_3
)
{
	.reg .pred 	%p<2>;
	.reg .b32 	%r<6>;
	.reg .b32 	%f<4>;
	.reg .b64 	%rd<11>;

	ld.param.u64 	%rd1, [_Z7vec_addPKfS0_Pfi_param_0];
	ld.param.u64 	%rd2, [_Z7vec_addPKfS0_Pfi_param_1];
	ld.param.u64 	%rd3, [_Z7vec_addPKfS0_Pfi_param_2];
	ld.param.u32 	%r2, [_Z7vec_addPKfS0_Pfi_param_3];
	mov.u32 	%r3, %tid.x;
	mov.u32 	%r4, %ctaid.x;
	mov.u32 	%r5, %ntid.x;
	mad.lo.s32 	%r1, %r4, %r5, %r3;
	setp.ge.s32 	%p1, %r1, %r2;
	@%p1 bra 	$L__BB0_2;
	cvta.to.global.u64 	%rd4, %rd1;
	cvta.to.global.u64 	%rd5, %rd2;
	cvta.to.global.u64 	%rd6, %rd3;
	mul.wide.s32 	%rd7, %r1, 4;
	add.s64 	%rd8, %rd4, %rd7;
	ld.global.f32 	%f1, [%rd8];
	add.s64 	%rd9, %rd5, %rd7;
	ld.global.f32 	%f2, [%rd9];
	add.f32 	%f3, %f1, %f2;
	add.s64 	%rd10, %rd6, %rd7;
	st.global.f32 	[%rd10], %f3;
$L__BB0_2:
	ret;

}


// ===== COMPILED SASS (sm_100) =====

	.target	sm_100

	.elftype	@"ET_EXEC"


//--------------------- .note.nv.tkinfo           --------------------------
	.section	.note.nv.tkinfo,"",@"SHT_NOTE"
	.sectionflags	@"SHF_NOTE_NV_TKINFO"
	.tkinfo
        /*0018*/ 	.word	0x00000002
        /*0030*/ 	.string	""
        /*0030*/ 	.string	"ptxas"
        /*0030*/ 	.string	"Cuda compilation tools, release 13.0, V13.0.88"
        /*0030*/ 	.string	"Build cuda_13.0.r13.0/compiler.36424714_0"
        /*0030*/ 	.string	"-arch sm_100 -m 64 "



//--------------------- .note.nv.cuinfo           --------------------------
	.section	.note.nv.cuinfo,"",@"SHT_NOTE"
	.sectionflags	@"SHF_NOTE_NV_CUINFO"
        /*0018*/ 	.short	0x0002
        /*001a*/ 	.short	0x0064
        /*001c*/ 	.short	0x0082
	.zero		2


//--------------------- .nv.info                  --------------------------
	.section	.nv.info,"",@"SHT_CUDA_INFO"
	.align	4


	//----- nvinfo : EIATTR_REGCOUNT
	.align		4
        /*0000*/ 	.byte	0x04, 0x2f
        /*0002*/ 	.short	(.L_1 - .L_0)
	.align		4
.L_0:
        /*0004*/ 	.word	index@(_Z7vec_addPKfS0_Pfi)
        /*0008*/ 	.word	0x0000000c


	//----- nvinfo : EIATTR_FRAME_SIZE
	.align		4
.L_1:
        /*000c*/ 	.byte	0x04, 0x11
        /*000e*/ 	.short	(.L_3 - .L_2)
	.align		4
.L_2:
        /*0010*/ 	.word	index@(_Z7vec_addPKfS0_Pfi)
        /*0014*/ 	.word	0x00000000


	//----- nvinfo : EIATTR_MIN_STACK_SIZE
	.align		4
.L_3:
        /*0018*/ 	.byte	0x04, 0x12
        /*001a*/ 	.short	(.L_5 - .L_4)
	.align		4
.L_4:
        /*001c*/ 	.word	index@(_Z7vec_addPKfS0_Pfi)
        /*0020*/ 	.word	0x00000000
.L_5:


//--------------------- .nv.compat                --------------------------
	.section	.nv.compat,"",@"SHT_CUDA_COMPAT_INFO"
	.align	4
        /*0000*/ 	.byte	0x02, 0x09, 0x00, 0x00, 0x02, 0x02, 0x01, 0x00, 0x02, 0x05, 0x05, 0x00, 0x03, 0x07, 0x01, 0x01
        /*0010*/ 	.byte	0x02, 0x03, 0x00, 0x00, 0x02, 0x06, 0x01, 0x00, 0x04, 0x0b, 0x08, 0x00, 0x09, 0x00, 0x00, 0x00
        /*0020*/ 	.byte	0x00, 0x00, 0x00, 0x00


//--------------------- .nv.info._Z7vec_addPKfS0_Pfi --------------------------
	.section	.nv.info._Z7vec_addPKfS0_Pfi,"",@"SHT_CUDA_INFO"
	.sectionflags	@""
	.align	4


	//----- nvinfo : EIATTR_CUDA_API_VERSION
	.align		4
        /*0000*/ 	.byte	0x04, 0x37
        /*0002*/ 	.short	(.L_7 - .L_6)
.L_6:
        /*0004*/ 	.word	0x00000082


	//----- nvinfo : EIATTR_KPARAM_INFO
	.align		4
.L_7:
        /*0008*/ 	.byte	0x04, 0x17
        /*000a*/ 	.short	(.L_9 - .L_8)
.L_8:
        /*000c*/ 	.word	0x00000000
        /*0010*/ 	.short	0x0003
        /*0012*/ 	.short	0x0018
        /*0014*/ 	.byte	0x00, 0xf0, 0x11, 0x00


	//----- nvinfo : EIATTR_KPARAM_INFO
	.align		4
.L_9:
        /*0018*/ 	.byte	0x04, 0x17
        /*001a*/ 	.short	(.L_11 - .L_10)
.L_10:
        /*001c*/ 	.word	0x00000000
        /*0020*/ 	.short	0x0002
        /*0022*/ 	.short	0x0010
        /*0024*/ 	.byte	0x00, 0xf5, 0x21, 0x00


	//----- nvinfo : EIATTR_KPARAM_INFO
	.align		4
.L_11:
        /*0028*/ 	.byte	0x04, 0x17
        /*002a*/ 	.short	(.L_13 - .L_12)
.L_12:
        /*002c*/ 	.word	0x00000000
        /*0030*/ 	.short	0x0001
        /*0032*/ 	.short	0x0008
        /*0034*/ 	.byte	0x00, 0xf5, 0x21, 0x00


	//----- nvinfo : EIATTR_KPARAM_INFO
	.align		4
.L_13:
        /*0038*/ 	.byte	0x04, 0x17
        /*003a*/ 	.short	(.L_15 - .L_14)
.L_14:
        /*003c*/ 	.word	0x00000000
        /*0040*/ 	.short	0x0000
        /*0042*/ 	.short	0x0000
        /*0044*/ 	.byte	0x00, 0xf5, 0x21, 0x00


	//----- nvinfo : EIATTR_SPARSE_MMA_MASK
	.align		4
.L_15:
        /*0048*/ 	.byte	0x03, 0x50
        /*004a*/ 	.short	0x0000


	//----- nvinfo : EIATTR_MAXREG_COUNT
	.align		4
        /*004c*/ 	.byte	0x03, 0x1b
        /*004e*/ 	.short	0x00ff


	//----- nvinfo : EIATTR_MERCURY_ISA_VERSION
	.align		4
        /*0050*/ 	.byte	0x03, 0x5f
        /*0052*/ 	.short	0x0101


	//----- nvinfo : EIATTR_VRC_CTA_INIT_COUNT
	.align		4
        /*0054*/ 	.byte	0x02, 0x4a
	.zero		1
	.zero		1


	//----- nvinfo : EIATTR_EXIT_INSTR_OFFSETS
	.align		4
        /*0058*/ 	.byte	0x04, 0x1c
        /*005a*/ 	.short	(.L_17 - .L_16)


	//   ....[0]....
.L_16:
        /*005c*/ 	.word	0x00000070


	//   ....[1]....
        /*0060*/ 	.word	0x00000130


	//----- nvinfo : EIATTR_CBANK_PARAM_SIZE
	.align		4
.L_17:
        /*0064*/ 	.byte	0x03, 0x19
        /*0066*/ 	.short	0x001c


	//----- nvinfo : EIATTR_PARAM_CBANK
	.align		4
        /*0068*/ 	.byte	0x04, 0x0a
        /*006a*/ 	.short	(.L_19 - .L_18)
	.align		4
.L_18:
        /*006c*/ 	.word	index@(.nv.constant0._Z7vec_addPKfS0_Pfi)
        /*0070*/ 	.short	0x0380
        /*0072*/ 	.short	0x001c


	//----- nvinfo : EIATTR_SW_WAR
	.align		4
.L_19:
        /*0074*/ 	.byte	0x04, 0x36
        /*0076*/ 	.short	(.L_21 - .L_20)
.L_20:
        /*0078*/ 	.word	0x00000008
.L_21:


//--------------------- .nv.callgraph             --------------------------
	.section	.nv.callgraph,"",@"SHT_CUDA_CALLGRAPH"
	.align	4
	.sectionentsize	8
	.align		4
        /*0000*/ 	.word	0x00000000
	.align		4
        /*0004*/ 	.word	0xffffffff
	.align		4
        /*0008*/ 	.word	0x00000000
	.align		4
        /*000c*/ 	.word	0xfffffffe
	.align		4
        /*0010*/ 	.word	0x00000000
	.align		4
        /*0014*/ 	.word	0xfffffffd
	.align		4
        /*0018*/ 	.word	0x00000000
	.align		4
        /*001c*/ 	.word	0xfffffffc


//--------------------- .text._Z7vec_addPKfS0_Pfi --------------------------
	.section	.text._Z7vec_addPKfS0_Pfi,"ax",@progbits
	.align	128
        .global         _Z7vec_addPKfS0_Pfi
        .type           _Z7vec_addPKfS0_Pfi,@function
        .size           _Z7vec_addPKfS0_Pfi,(.L_x_1 - _Z7vec_addPKfS0_Pfi)
        .other          _Z7vec_addPKfS0_Pfi,@"STO_CUDA_ENTRY STV_DEFAULT"
_Z7vec_addPKfS0_Pfi:
.text._Z7vec_addPKfS0_Pfi:
[----:B------:R-:W-:Y:S01]  /*0000*/  LDC R1, c[0x0][0x37c] ;  /* 0x0000df00ff017b82 */ /* 0x000fe20000000800 */
[----:B------:R-:W0:Y:S07]  /*0010*/  S2R R9, SR_TID.X ;  /* 0x0000000000097919 */ /* 0x000e2e0000002100 */
[----:B------:R-:W0:Y:S01]  /*0020*/  S2UR UR4, SR_CTAID.X ;  /* 0x00000000000479c3 */ /* 0x000e220000002500 */
[----:B------:R-:W1:Y:S07]  /*0030*/  LDCU UR5, c[0x0][0x398] ;  /* 0x00007300ff0577ac */ /* 0x000e6e0008000800 */
[----:B------:R-:W0:Y:S02]  /*0040*/  LDC R0, c[0x0][0x360] ;  /* 0x0000d800ff007b82 */ /* 0x000e240000000800 */
[----:B0-----:R-:W-:-:S05]  /*0050*/  IMAD R9, R0, UR4, R9 ;  /* 0x0000000400097c24 */ /* 0x001fca000f8e0209 */
[----:B-1----:R-:W-:-:S13]  /*0060*/  ISETP.GE.AND P0, PT, R9, UR5, PT ;  /* 0x0000000509007c0c */ /* 0x002fda000bf06270 */
[----:B------:R-:W-:Y:S05]  /*0070*/  @P0 EXIT ;  /* 0x000000000000094d */ /* 0x000fea0003800000 */
[----:B------:R-:W0:Y:S01]  /*0080*/  LDC.64 R2, c[0x0][0x380] ;  /* 0x0000e000ff027b82 */ /* 0x000e220000000a00 */
[----:B------:R-:W1:Y:S07]  /*0090*/  LDCU.64 UR4, c[0x0][0x358] ;  /* 0x00006b00ff0477ac */ /* 0x000e6e0008000a00 */
[----:B------:R-:W2:Y:S08]  /*00a0*/  LDC.64 R4, c[0x0][0x388] ;  /* 0x0000e200ff047b82 */ /* 0x000eb00000000a00 */
[----:B------:R-:W3:Y:S01]  /*00b0*/  LDC.64 R6, c[0x0][0x390] ;  /* 0x0000e400ff067b82 */ /* 0x000ee20000000a00 */
[----:B0-----:R-:W-:-:S06]  /*00c0*/  IMAD.WIDE R2, R9, 0x4, R2 ;  /* 0x0000000409027825 */ /* 0x001fcc00078e0202 */
[----:B-1----:R-:W4:Y:S01]  /*00d0*/  LDG.E R2, desc[UR4][R2.64] ;  /* 0x0000000402027981 */ /* 0x002f22000c1e1900 */
[----:B--2---:R-:W-:-:S06]  /*00e0*/  IMAD.WIDE R4, R9, 0x4, R4 ;  /* 0x0000000409047825 */ /* 0x004fcc00078e0204 */
[----:B------:R-:W4:Y:S01]  /*00f0*/  LDG.E R5, desc[UR4][R4.64] ;  /* 0x0000000404057981 */ /* 0x000f22000c1e1900 */
[----:B---3--:R-:W-:-:S04]  /*0100*/  IMAD.WIDE R6, R9, 0x4, R6 ;  /* 0x0000000409067825 */ /* 0x008fc800078e0206 */
[----:B----4-:R-:W-:-:S05]  /*0110*/  FADD R9, R2, R5 ;  /* 0x0000000502097221 */ /* 0x010fca0000000000 */
[----:B------:R-:W-:Y:S01]  /*0120*/  STG.E desc[UR4][R6.64], R9 ;  /* 0x0000000906007986 */ /* 0x000fe2000c101904 */
[----:B------:R-:W-:Y:S05]  /*0130*/  EXIT ;  /* 0x000000000000794d */ /* 0x000fea0003800000 */
.L_x_0:
[----:B------:R-:W-:-:S00]  /*0140*/  BRA `(.L_x_0) ;  /* 0xfffffffc00fc7947 */ /* 0x000fc0000383ffff */
[----:B------:R-:W-:-:S00]  /*0150*/  NOP ;  /* 0x0000000000007918 */ /* 0x000fc00000000000 */
        /* <DEDUP_REMOVED lines=10> */
.L_x_1:


//--------------------- .nv.shared.reserved.0     --------------------------
	.section	.nv.shared.reserved.0,"aw",@nobits
	.weak		__nv_reservedSMEM_offset_0_alias
	.size		__nv_reservedSMEM_offset_0_alias, 0, 64
	.other		__nv_reservedSMEM_offset_0_alias,@"STO_CUDA_RESERVED_SHARED STV_DEFAULT"
__nv_reservedSMEM_offset_0_alias:
	.zero		0
	.zero		64


//--------------------- .nv.constant0._Z7vec_addPKfS0_Pfi --------------------------
	.section	.nv.constant0._Z7vec_addPKfS0_Pfi,"a",@progbits
	.sectionflags	@""
	.align	4
.nv.constant0._Z7vec_addPKfS0_Pfi:
	.zero		924


//--------------------- SYMBOLS --------------------------

	.type		.nv.reservedSmem.offset0,@object
	.size		.nv.reservedSmem.offset0,0x4
